//
// Generated by NVIDIA NVVM Compiler
//
// Compiler Build ID: CL-36424714
// Cuda compilation tools, release 13.0, V13.0.88
// Based on NVVM 20.0.0
//

.version 9.0
.target sm_100
.address_size 64

	// .globl	_Z16matrixMultKernelPdS_iiii
// _ZZ16matrixMultKernelPdS_iiiiE8A_shared has been demoted
// _ZZ16matrixMultKernelPdS_iiiiE10A_T_shared has been demoted

.visible .entry _Z16matrixMultKernelPdS_iiii(
	.param .u64 .ptr .align 1 _Z16matrixMultKernelPdS_iiii_param_0,
	.param .u64 .ptr .align 1 _Z16matrixMultKernelPdS_iiii_param_1,
	.param .u32 _Z16matrixMultKernelPdS_iiii_param_2,
	.param .u32 _Z16matrixMultKernelPdS_iiii_param_3,
	.param .u32 _Z16matrixMultKernelPdS_iiii_param_4,
	.param .u32 _Z16matrixMultKernelPdS_iiii_param_5
)
{
	.reg .pred 	%p<12>;
	.reg .b32 	%r<43>;
	.reg .b32 	%f<60>;
	.reg .b64 	%rd<11>;
	.reg .b64 	%fd<7>;
	// demoted variable
	.shared .align 4 .b8 _ZZ16matrixMultKernelPdS_iiiiE8A_shared[1088];
	// demoted variable
	.shared .align 4 .b8 _ZZ16matrixMultKernelPdS_iiiiE10A_T_shared[1088];
	ld.param.u64 	%rd3, [_Z16matrixMultKernelPdS_iiii_param_0];
	ld.param.u64 	%rd2, [_Z16matrixMultKernelPdS_iiii_param_1];
	ld.param.u32 	%r22, [_Z16matrixMultKernelPdS_iiii_param_2];
	ld.param.u32 	%r23, [_Z16matrixMultKernelPdS_iiii_param_3];
	ld.param.u32 	%r24, [_Z16matrixMultKernelPdS_iiii_param_4];
	ld.param.u32 	%r25, [_Z16matrixMultKernelPdS_iiii_param_5];
	cvta.to.global.u64 	%rd1, %rd3;
	mov.u32 	%r26, %ctaid.y;
	shl.b32 	%r27, %r26, 4;
	mov.u32 	%r38, %tid.y;
	add.s32 	%r2, %r27, %r38;
	mov.u32 	%r28, %ctaid.x;
	shl.b32 	%r29, %r28, 4;
	mov.u32 	%r40, %tid.x;
	add.s32 	%r4, %r29, %r40;
	setp.lt.s32 	%p1, %r23, 1;
	mov.f64 	%fd6, 0d0000000000000000;
	@%p1 bra 	$L__BB0_8;
	add.s32 	%r30, %r23, 15;
	shr.u32 	%r31, %r30, 4;
	mul.lo.s32 	%r32, %r38, 68;
	mov.u32 	%r33, _ZZ16matrixMultKernelPdS_iiiiE10A_T_shared;
	add.s32 	%r5, %r33, %r32;
	shl.b32 	%r34, %r40, 2;
	add.s32 	%r6, %r5, %r34;
	mov.u32 	%r35, _ZZ16matrixMultKernelPdS_iiiiE8A_shared;
	add.s32 	%r8, %r35, %r34;
	add.s32 	%r7, %r8, %r32;
	neg.s32 	%r42, %r31;
	mad.lo.s32 	%r41, %r23, %r2, %r40;
	mad.lo.s32 	%r39, %r22, %r4, %r38;
	mov.f32 	%f57, 0f00000000;
$L__BB0_2:
	setp.ge.s32 	%p2, %r4, %r22;
	setp.ge.u32 	%p3, %r38, %r23;
	mov.f32 	%f58, 0f00000000;
	or.pred  	%p4, %p2, %p3;
	@%p4 bra 	$L__BB0_4;
	mul.wide.u32 	%rd4, %r39, 8;
	add.s64 	%rd5, %rd1, %rd4;
	ld.global.f64 	%fd4, [%rd5];
	cvt.rn.f32.f64 	%f58, %fd4;
$L__BB0_4:
	setp.ge.s32 	%p5, %r2, %r22;
	st.shared.f32 	[%r6], %f58;
	setp.ge.u32 	%p6, %r40, %r23;
	mov.f32 	%f59, 0f00000000;
	or.pred  	%p7, %p6, %p5;
	@%p7 bra 	$L__BB0_6;
	mul.wide.u32 	%rd6, %r41, 8;
	add.s64 	%rd7, %rd1, %rd6;
	ld.global.f64 	%fd5, [%rd7];
	cvt.rn.f32.f64 	%f59, %fd5;
$L__BB0_6:
	st.shared.f32 	[%r7], %f59;
	bar.sync 	0;
	ld.shared.f32 	%f10, [%r5];
	ld.shared.f32 	%f11, [%r8];
	fma.rn.f32 	%f12, %f10, %f11, %f57;
	ld.shared.f32 	%f13, [%r5+4];
	ld.shared.f32 	%f14, [%r8+68];
	fma.rn.f32 	%f15, %f13, %f14, %f12;
	ld.shared.f32 	%f16, [%r5+8];
	ld.shared.f32 	%f17, [%r8+136];
	fma.rn.f32 	%f18, %f16, %f17, %f15;
	ld.shared.f32 	%f19, [%r5+12];
	ld.shared.f32 	%f20, [%r8+204];
	fma.rn.f32 	%f21, %f19, %f20, %f18;
	ld.shared.f32 	%f22, [%r5+16];
	ld.shared.f32 	%f23, [%r8+272];
	fma.rn.f32 	%f24, %f22, %f23, %f21;
	ld.shared.f32 	%f25, [%r5+20];
	ld.shared.f32 	%f26, [%r8+340];
	fma.rn.f32 	%f27, %f25, %f26, %f24;
	ld.shared.f32 	%f28, [%r5+24];
	ld.shared.f32 	%f29, [%r8+408];
	fma.rn.f32 	%f30, %f28, %f29, %f27;
	ld.shared.f32 	%f31, [%r5+28];
	ld.shared.f32 	%f32, [%r8+476];
	fma.rn.f32 	%f33, %f31, %f32, %f30;
	ld.shared.f32 	%f34, [%r5+32];
	ld.shared.f32 	%f35, [%r8+544];
	fma.rn.f32 	%f36, %f34, %f35, %f33;
	ld.shared.f32 	%f37, [%r5+36];
	ld.shared.f32 	%f38, [%r8+612];
	fma.rn.f32 	%f39, %f37, %f38, %f36;
	ld.shared.f32 	%f40, [%r5+40];
	ld.shared.f32 	%f41, [%r8+680];
	fma.rn.f32 	%f42, %f40, %f41, %f39;
	ld.shared.f32 	%f43, [%r5+44];
	ld.shared.f32 	%f44, [%r8+748];
	fma.rn.f32 	%f45, %f43, %f44, %f42;
	ld.shared.f32 	%f46, [%r5+48];
	ld.shared.f32 	%f47, [%r8+816];
	fma.rn.f32 	%f48, %f46, %f47, %f45;
	ld.shared.f32 	%f49, [%r5+52];
	ld.shared.f32 	%f50, [%r8+884];
	fma.rn.f32 	%f51, %f49, %f50, %f48;
	ld.shared.f32 	%f52, [%r5+56];
	ld.shared.f32 	%f53, [%r8+952];
	fma.rn.f32 	%f54, %f52, %f53, %f51;
	ld.shared.f32 	%f55, [%r5+60];
	ld.shared.f32 	%f56, [%r8+1020];
	fma.rn.f32 	%f57, %f55, %f56, %f54;
	bar.sync 	0;
	add.s32 	%r42, %r42, 1;
	setp.ne.s32 	%p8, %r42, 0;
	add.s32 	%r41, %r41, 16;
	add.s32 	%r40, %r40, 16;
	add.s32 	%r39, %r39, 16;
	add.s32 	%r38, %r38, 16;
	@%p8 bra 	$L__BB0_2;
	cvt.f64.f32 	%fd6, %f57;
$L__BB0_8:
	setp.ge.s32 	%p9, %r2, %r24;
	setp.ge.s32 	%p10, %r4, %r25;
	or.pred  	%p11, %p9, %p10;
	@%p11 bra 	$L__BB0_10;
	mad.lo.s32 	%r37, %r24, %r4, %r2;
	cvta.to.global.u64 	%rd8, %rd2;
	mul.wide.s32 	%rd9, %r37, 8;
	add.s64 	%rd10, %rd8, %rd9;
	st.global.f64 	[%rd10], %fd6;
$L__BB0_10:
	ret;

}


// ===== COMPILED SASS (sm_100) =====

	.target	sm_100

	.elftype	@"ET_EXEC"


//--------------------- .note.nv.tkinfo           --------------------------
	.section	.note.nv.tkinfo,"",@"SHT_NOTE"
	.sectionflags	@"SHF_NOTE_NV_TKINFO"
	.tkinfo
        /*0018*/ 	.word	0x00000002
        /*0030*/ 	.string	""
        /*0030*/ 	.string	"ptxas"
        /*0030*/ 	.string	"Cuda compilation tools, release 13.0, V13.0.88"
        /*0030*/ 	.string	"Build cuda_13.0.r13.0/compiler.36424714_0"
        /*0030*/ 	.string	"-arch sm_100 -m 64 "



//--------------------- .note.nv.cuinfo           --------------------------
	.section	.note.nv.cuinfo,"",@"SHT_NOTE"
	.sectionflags	@"SHF_NOTE_NV_CUINFO"
        /*0018*/ 	.short	0x0002
        /*001a*/ 	.short	0x0064
        /*001c*/ 	.short	0x0082
	.zero		2


//--------------------- .nv.info                  --------------------------
	.section	.nv.info,"",@"SHT_CUDA_INFO"
	.align	4


	//----- nvinfo : EIATTR_REGCOUNT
	.align		4
        /*0000*/ 	.byte	0x04, 0x2f
        /*0002*/ 	.short	(.L_1 - .L_0)
	.align		4
.L_0:
        /*0004*/ 	.word	index@(_Z16matrixMultKernelPdS_iiii)
        /*0008*/ 	.word	0x00000020


	//----- nvinfo : EIATTR_FRAME_SIZE
	.align		4
.L_1:
        /*000c*/ 	.byte	0x04, 0x11
        /*000e*/ 	.short	(.L_3 - .L_2)
	.align		4
.L_2:
        /*0010*/ 	.word	index@(_Z16matrixMultKernelPdS_iiii)
        /*0014*/ 	.word	0x00000000


	//----- nvinfo : EIATTR_MIN_STACK_SIZE
	.align		4
.L_3:
        /*0018*/ 	.byte	0x04, 0x12
        /*001a*/ 	.short	(.L_5 - .L_4)
	.align		4
.L_4:
        /*001c*/ 	.word	index@(_Z16matrixMultKernelPdS_iiii)
        /*0020*/ 	.word	0x00000000
.L_5:


//--------------------- .nv.compat                --------------------------
	.section	.nv.compat,"",@"SHT_CUDA_COMPAT_INFO"
	.align	4
        /*0000*/ 	.byte	0x02, 0x09, 0x00, 0x00, 0x02, 0x02, 0x01, 0x00, 0x02, 0x05, 0x05, 0x00, 0x03, 0x07, 0x01, 0x01
        /*0010*/ 	.byte	0x02, 0x03, 0x00, 0x00, 0x02, 0x06, 0x01, 0x00, 0x04, 0x0b, 0x08, 0x00, 0x09, 0x00, 0x00, 0x00
        /*0020*/ 	.byte	0x00, 0x00, 0x00, 0x00


//--------------------- .nv.info._Z16matrixMultKernelPdS_iiii --------------------------
	.section	.nv.info._Z16matrixMultKernelPdS_iiii,"",@"SHT_CUDA_INFO"
	.sectionflags	@""
	.align	4


	//----- nvinfo : EIATTR_CUDA_API_VERSION
	.align		4
        /*0000*/ 	.byte	0x04, 0x37
        /*0002*/ 	.short	(.L_7 - .L_6)
.L_6:
        /*0004*/ 	.word	0x00000082


	//----- nvinfo : EIATTR_KPARAM_INFO
	.align		4
.L_7:
        /*0008*/ 	.byte	0x04, 0x17
        /*000a*/ 	.short	(.L_9 - .L_8)
.L_8:
        /*000c*/ 	.word	0x00000000
        /*0010*/ 	.short	0x0005
        /*0012*/ 	.short	0x001c
        /*0014*/ 	.byte	0x00, 0xf0, 0x11, 0x00


	//----- nvinfo : EIATTR_KPARAM_INFO
	.align		4
.L_9:
        /*0018*/ 	.byte	0x04, 0x17
        /*001a*/ 	.short	(.L_11 - .L_10)
.L_10:
        /*001c*/ 	.word	0x00000000
        /*0020*/ 	.short	0x0004
        /*0022*/ 	.short	0x0018
        /*0024*/ 	.byte	0x00, 0xf0, 0x11, 0x00


	//----- nvinfo : EIATTR_KPARAM_INFO
	.align		4
.L_11:
        /*0028*/ 	.byte	0x04, 0x17
        /*002a*/ 	.short	(.L_13 - .L_12)
.L_12:
        /*002c*/ 	.word	0x00000000
        /*0030*/ 	.short	0x0003
        /*0032*/ 	.short	0x0014
        /*0034*/ 	.byte	0x00, 0xf0, 0x11, 0x00


	//----- nvinfo : EIATTR_KPARAM_INFO
	.align		4
.L_13:
        /*0038*/ 	.byte	0x04, 0x17
        /*003a*/ 	.short	(.L_15 - .L_14)
.L_14:
        /*003c*/ 	.word	0x00000000
        /*0040*/ 	.short	0x0002
        /*0042*/ 	.short	0x0010
        /*0044*/ 	.byte	0x00, 0xf0, 0x11, 0x00


	//----- nvinfo : EIATTR_KPARAM_INFO
	.align		4
.L_15:
        /*0048*/ 	.byte	0x04, 0x17
        /*004a*/ 	.short	(.L_17 - .L_16)
.L_16:
        /*004c*/ 	.word	0x00000000
        /*0050*/ 	.short	0x0001
        /*0052*/ 	.short	0x0008
        /*0054*/ 	.byte	0x00, 0xf5, 0x21, 0x00


	//----- nvinfo : EIATTR_KPARAM_INFO
	.align		4
.L_17:
        /*0058*/ 	.byte	0x04, 0x17
        /*005a*/ 	.short	(.L_19 - .L_18)
.L_18:
        /*005c*/ 	.word	0x00000000
        /*0060*/ 	.short	0x0000
        /*0062*/ 	.short	0x0000
        /*0064*/ 	.byte	0x00, 0xf5, 0x21, 0x00


	//----- nvinfo : EIATTR_SPARSE_MMA_MASK
	.align		4
.L_19:
        /*0068*/ 	.byte	0x03, 0x50
        /*006a*/ 	.short	0x0000


	//----- nvinfo : EIATTR_MAXREG_COUNT
	.align		4
        /*006c*/ 	.byte	0x03, 0x1b
        /*006e*/ 	.short	0x00ff


	//----- nvinfo : EIATTR_NUM_BARRIERS
	.align		4
        /*0070*/ 	.byte	0x02, 0x4c
        /*0072*/ 	.byte	0x01
	.zero		1


	//----- nvinfo : EIATTR_MERCURY_ISA_VERSION
	.align		4
        /*0074*/ 	.byte	0x03, 0x5f
        /*0076*/ 	.short	0x0101


	//----- nvinfo : EIATTR_VRC_CTA_INIT_COUNT
	.align		4
        /*0078*/ 	.byte	0x02, 0x4a
	.zero		1
	.zero		1


	//----- nvinfo : EIATTR_EXIT_INSTR_OFFSETS
	.align		4
        /*007c*/ 	.byte	0x04, 0x1c
        /*007e*/ 	.short	(.L_21 - .L_20)


	//   ....[0]....
.L_20:
        /*0080*/ 	.word	0x000006b0


	//   ....[1]....
        /*0084*/ 	.word	0x00000700


	//----- nvinfo : EIATTR_CBANK_PARAM_SIZE
	.align		4
.L_21:
        /*0088*/ 	.byte	0x03, 0x19
        /*008a*/ 	.short	0x0020


	//----- nvinfo : EIATTR_PARAM_CBANK
	.align		4
        /*008c*/ 	.byte	0x04, 0x0a
        /*008e*/ 	.short	(.L_23 - .L_22)
	.align		4
.L_22:
        /*0090*/ 	.word	index@(.nv.constant0._Z16matrixMultKernelPdS_iiii)
        /*0094*/ 	.short	0x0380
        /*0096*/ 	.short	0x0020


	//----- nvinfo : EIATTR_SW_WAR
	.align		4
.L_23:
        /*0098*/ 	.byte	0x04, 0x36
        /*009a*/ 	.short	(.L_25 - .L_24)
.L_24:
        /*009c*/ 	.word	0x00000008
.L_25:


//--------------------- .nv.callgraph             --------------------------
	.section	.nv.callgraph,"",@"SHT_CUDA_CALLGRAPH"
	.align	4
	.sectionentsize	8
	.align		4
        /*0000*/ 	.word	0x00000000
	.align		4
        /*0004*/ 	.word	0xffffffff
	.align		4
        /*0008*/ 	.word	0x00000000
	.align		4
        /*000c*/ 	.word	0xfffffffe
	.align		4
        /*0010*/ 	.word	0x00000000
	.align		4
        /*0014*/ 	.word	0xfffffffd
	.align		4
        /*0018*/ 	.word	0x00000000
	.align		4
        /*001c*/ 	.word	0xfffffffc


//--------------------- .text._Z16matrixMultKernelPdS_iiii --------------------------
	.section	.text._Z16matrixMultKernelPdS_iiii,"ax",@progbits
	.align	128
        .global         _Z16matrixMultKernelPdS_iiii
        .type           _Z16matrixMultKernelPdS_iiii,@function
        .size           _Z16matrixMultKernelPdS_iiii,(.L_x_3 - _Z16matrixMultKernelPdS_iiii)
        .other          _Z16matrixMultKernelPdS_iiii,@"STO_CUDA_ENTRY STV_DEFAULT"
_Z16matrixMultKernelPdS_iiii:
.text._Z16matrixMultKernelPdS_iiii:
[----:B------:R-:W-:Y:S01]  /*0000*/  LDC R1, c[0x0][0x37c] ;  /* 0x0000df00ff017b82 */ /* 0x000fe20000000800 */
[----:B------:R-:W0:Y:S01]  /*0010*/  S2R R0, SR_CTAID.Y ;  /* 0x0000000000007919 */ /* 0x000e220000002600 */
[----:B------:R-:W1:Y:S01]  /*0020*/  LDCU UR5, c[0x0][0x394] ;  /* 0x00007280ff0577ac */ /* 0x000e620008000800 */
[----:B------:R-:W-:Y:S01]  /*0030*/  CS2R R4, SRZ ;  /* 0x0000000000047805 */ /* 0x000fe2000001ff00 */
[----:B------:R-:W0:Y:S01]  /*0040*/  S2R R7, SR_TID.Y ;  /* 0x0000000000077919 */ /* 0x000e220000002200 */
[----:B------:R-:W2:Y:S01]  /*0050*/  LDCU.64 UR6, c[0x0][0x358] ;  /* 0x00006b00ff0677ac */ /* 0x000ea20008000a00 */
[----:B------:R-:W3:Y:S01]  /*0060*/  S2R R3, SR_CTAID.X ;  /* 0x0000000000037919 */ /* 0x000ee20000002500 */
[----:B------:R-:W3:Y:S01]  /*0070*/  S2R R8, SR_TID.X ;  /* 0x0000000000087919 */ /* 0x000ee20000002100 */
[----:B-1----:R-:W-:Y:S01]  /*0080*/  UISETP.GE.AND UP0, UPT, UR5, 0x1, UPT ;  /* 0x000000010500788c */ /* 0x002fe2000bf06270 */
[----:B0-----:R-:W-:Y:S02]  /*0090*/  LEA R0, R0, R7, 0x4 ;  /* 0x0000000700007211 */ /* 0x001fe400078e20ff */
[----:B---3--:R-:W-:-:S06]  /*00a0*/  LEA R3, R3, R8, 0x4 ;  /* 0x0000000803037211 */ /* 0x008fcc00078e20ff */
[----:B--2---:R-:W-:Y:S05]  /*00b0*/  BRA.U !UP0, `(.L_x_0) ;  /* 0x0000000508707547 */ /* 0x004fea000b800000 */
[----:B------:R-:W0:Y:S01]  /*00c0*/  S2R R5, SR_CgaCtaId ;  /* 0x0000000000057919 */ /* 0x000e220000008800 */
[----:B------:R-:W-:Y:S01]  /*00d0*/  MOV R2, 0x400 ;  /* 0x0000040000027802 */ /* 0x000fe20000000f00 */
[----:B------:R-:W1:Y:S01]  /*00e0*/  LDCU UR8, c[0x0][0x390] ;  /* 0x00007200ff0877ac */ /* 0x000e620008000800 */
[----:B------:R-:W-:Y:S02]  /*00f0*/  HFMA2 R13, -RZ, RZ, 0, 0 ;  /* 0x00000000ff0d7431 */ /* 0x000fe400000001ff */
[----:B------:R-:W-:Y:S01]  /*0100*/  IADD3 R4, PT, PT, R2, 0x440, RZ ;  /* 0x0000044002047810 */ /* 0x000fe20007ffe0ff */
[----:B------:R-:W-:Y:S01]  /*0110*/  UIADD3 UR4, UPT, UPT, UR5, 0xf, URZ ;  /* 0x0000000f05047890 */ /* 0x000fe2000fffe0ff */
[----:B------:R-:W2:Y:S03]  /*0120*/  LDCU.64 UR10, c[0x0][0x390] ;  /* 0x00007200ff0a77ac */ /* 0x000ea60008000a00 */
[----:B------:R-:W-:-:S04]  /*0130*/  USHF.R.U32.HI UR4, URZ, 0x4, UR4 ;  /* 0x00000004ff047899 */ /* 0x000fc80008011604 */
[----:B------:R-:W-:Y:S01]  /*0140*/  UIADD3 UR4, UPT, UPT, -UR4, URZ, URZ ;  /* 0x000000ff04047290 */ /* 0x000fe2000fffe1ff */
[C---:B0-----:R-:W-:Y:S02]  /*0150*/  LEA R2, R5.reuse, R2, 0x18 ;  /* 0x0000000205027211 */ /* 0x041fe400078ec0ff */
[----:B------:R-:W-:Y:S02]  /*0160*/  LEA R6, R5, R4, 0x18 ;  /* 0x0000000405067211 */ /* 0x000fe400078ec0ff */
[----:B------:R-:W-:-:S03]  /*0170*/  MOV R5, R8 ;  /* 0x0000000800057202 */ /* 0x000fc60000000f00 */
[----:B------:R-:W-:Y:S01]  /*0180*/  IMAD R6, R7, 0x44, R6 ;  /* 0x0000004407067824 */ /* 0x000fe200078e0206 */
[----:B------:R-:W-:Y:S01]  /*0190*/  LEA R4, R5, R2, 0x2 ;  /* 0x0000000205047211 */ /* 0x000fe200078e10ff */
[----:B------:R-:W-:Y:S02]  /*01a0*/  IMAD R9, R0, UR5, R5 ;  /* 0x0000000500097c24 */ /* 0x000fe4000f8e0205 */
[----:B-1----:R-:W-:Y:S01]  /*01b0*/  IMAD R2, R3, UR8, R7 ;  /* 0x0000000803027c24 */ /* 0x002fe2000f8e0207 */
[----:B------:R-:W-:Y:S01]  /*01c0*/  LEA R8, R5, R6, 0x2 ;  /* 0x0000000605087211 */ /* 0x000fe200078e10ff */
[----:B--2---:R-:W-:-:S07]  /*01d0*/  IMAD R10, R7, 0x44, R4 ;  /* 0x00000044070a7824 */ /* 0x004fce00078e0204 */
.L_x_1:
[----:B------:R-:W-:Y:S02]  /*01e0*/  ISETP.GE.U32.AND P1, PT, R7, UR11, PT ;  /* 0x0000000b07007c0c */ /* 0x000fe4000bf26070 */
[----:B------:R-:W-:Y:S02]  /*01f0*/  ISETP.GE.AND P0, PT, R0, UR10, PT ;  /* 0x0000000a00007c0c */ /* 0x000fe4000bf06270 */
[----:B------:R-:W-:Y:S02]  /*0200*/  ISETP.GE.OR P1, PT, R3, UR10, P1 ;  /* 0x0000000a03007c0c */ /* 0x000fe40008f26670 */
[----:B------:R-:W-:-:S11]  /*0210*/  ISETP.GE.U32.OR P0, PT, R5, UR11, P0 ;  /* 0x0000000b05007c0c */ /* 0x000fd60008706470 */
[----:B------:R-:W0:Y:S08]  /*0220*/  @!P1 LDC.64 R14, c[0x0][0x380] ;  /* 0x0000e000ff0e9b82 */ /* 0x000e300000000a00 */
[----:B------:R-:W1:Y:S01]  /*0230*/  @!P0 LDC.64 R16, c[0x0][0x380] ;  /* 0x0000e000ff108b82 */ /* 0x000e620000000a00 */
[----:B0-----:R-:W-:-:S06]  /*0240*/  @!P1 IMAD.WIDE.U32 R14, R2, 0x8, R14 ;  /* 0x00000008020e9825 */ /* 0x001fcc00078e000e */
[----:B------:R-:W2:Y:S01]  /*0250*/  @!P1 LDG.E.64 R14, desc[UR6][R14.64] ;  /* 0x000000060e0e9981 */ /* 0x000ea2000c1e1b00 */
[----:B-1----:R-:W-:-:S06]  /*0260*/  @!P0 IMAD.WIDE.U32 R16, R9, 0x8, R16 ;  /* 0x0000000809108825 */ /* 0x002fcc00078e0010 */
[----:B------:R-:W3:Y:S01]  /*0270*/  @!P0 LDG.E.64 R16, desc[UR6][R16.64] ;  /* 0x0000000610108981 */ /* 0x000ee2000c1e1b00 */
[----:B------:R-:W-:Y:S02]  /*0280*/  MOV R11, RZ ;  /* 0x000000ff000b7202 */ /* 0x000fe40000000f00 */
[----:B------:R-:W-:Y:S01]  /*0290*/  MOV R19, RZ ;  /* 0x000000ff00137202 */ /* 0x000fe20000000f00 */
[----:B------:R-:W-:-:S04]  /*02a0*/  UIADD3 UR4, UPT, UPT, UR4, 0x1, URZ ;  /* 0x0000000104047890 */ /* 0x000fc8000fffe0ff */
[----:B------:R-:W-:Y:S01]  /*02b0*/  UISETP.NE.AND UP0, UPT, UR4, URZ, UPT ;  /* 0x000000ff0400728c */ /* 0x000fe2000bf05270 */
[----:B------:R-:W-:Y:S02]  /*02c0*/  IADD3 R7, PT, PT, R7, 0x10, RZ ;  /* 0x0000001007077810 */ /* 0x000fe40007ffe0ff */
[----:B------:R-:W-:Y:S02]  /*02d0*/  IADD3 R5, PT, PT, R5, 0x10, RZ ;  /* 0x0000001005057810 */ /* 0x000fe40007ffe0ff */
[----:B------:R-:W-:Y:S02]  /*02e0*/  IADD3 R2, PT, PT, R2, 0x10, RZ ;  /* 0x0000001002027810 */ /* 0x000fe40007ffe0ff */
[----:B------:R-:W-:Y:S01]  /*02f0*/  IADD3 R9, PT, PT, R9, 0x10, RZ ;  /* 0x0000001009097810 */ /* 0x000fe20007ffe0ff */
[----:B--2---:R-:W0:Y:S08]  /*0300*/  @!P1 F2F.F32.F64 R11, R14 ;  /* 0x0000000e000b9310 */ /* 0x004e300000301000 */
[----:B---3--:R-:W1:Y:S01]  /*0310*/  @!P0 F2F.F32.F64 R19, R16 ;  /* 0x0000001000138310 */ /* 0x008e620000301000 */
[----:B0-----:R-:W-:Y:S04]  /*0320*/  STS [R8], R11 ;  /* 0x0000000b08007388 */ /* 0x001fe80000000800 */
[----:B-1----:R-:W-:Y:S01]  /*0330*/  STS [R10], R19 ;  /* 0x000000130a007388 */ /* 0x002fe20000000800 */
[----:B------:R-:W-:Y:S06]  /*0340*/  BAR.SYNC.DEFER_BLOCKING 0x0 ;  /* 0x0000000000007b1d */ /* 0x000fec0000010000 */
[----:B------:R-:W-:Y:S04]  /*0350*/  LDS R26, [R6] ;  /* 0x00000000061a7984 */ /* 0x000fe80000000800 */
[----:B------:R-:W0:Y:S04]  /*0360*/  LDS R27, [R4] ;  /* 0x00000000041b7984 */ /* 0x000e280000000800 */
[----:B------:R-:W-:Y:S04]  /*0370*/  LDS R29, [R6+0x4] ;  /* 0x00000400061d7984 */ /* 0x000fe80000000800 */
[----:B------:R-:W1:Y:S04]  /*0380*/  LDS R28, [R4+0x44] ;  /* 0x00004400041c7984 */ /* 0x000e680000000800 */
[----:B------:R-:W-:Y:S04]  /*0390*/  LDS R18, [R6+0x8] ;  /* 0x0000080006127984 */ /* 0x000fe80000000800 */
[----:B------:R-:W2:Y:S04]  /*03a0*/  LDS R25, [R4+0x88] ;  /* 0x0000880004197984 */ /* 0x000ea80000000800 */
[----:B------:R-:W-:Y:S04]  /*03b0*/  LDS R21, [R6+0xc] ;  /* 0x00000c0006157984 */ /* 0x000fe80000000800 */
[----:B------:R-:W3:Y:S04]  /*03c0*/  LDS R22, [R4+0xcc] ;  /* 0x0000cc0004167984 */ /* 0x000ee80000000800 */
[----:B------:R-:W-:Y:S04]  /*03d0*/  LDS R23, [R6+0x10] ;  /* 0x0000100006177984 */ /* 0x000fe80000000800 */
[----:B------:R-:W4:Y:S04]  /*03e0*/  LDS R24, [R4+0x110] ;  /* 0x0001100004187984 */ /* 0x000f280000000800 */
[----:B------:R-:W-:Y:S04]  /*03f0*/  LDS R19, [R6+0x14] ;  /* 0x0000140006137984 */ /* 0x000fe80000000800 */
[----:B------:R-:W5:Y:S01]  /*0400*/  LDS R20, [R4+0x154] ;  /* 0x0001540004147984 */ /* 0x000f620000000800 */
[----:B0-----:R-:W-:-:S03]  /*0410*/  FFMA R26, R26, R27, R13 ;  /* 0x0000001b1a1a7223 */ /* 0x001fc6000000000d */
[----:B------:R-:W-:Y:S04]  /*0420*/  LDS R11, [R6+0x18] ;  /* 0x00001800060b7984 */ /* 0x000fe80000000800 */
[----:B------:R-:W0:Y:S04]  /*0430*/  LDS R12, [R4+0x198] ;  /* 0x00019800040c7984 */ /* 0x000e280000000800 */
[----:B------:R-:W-:Y:S04]  /*0440*/  LDS R13, [R6+0x1c] ;  /* 0x00001c00060d7984 */ /* 0x000fe80000000800 */
[----:B------:R-:W0:Y:S04]  /*0450*/  LDS R14, [R4+0x1dc] ;  /* 0x0001dc00040e7984 */ /* 0x000e280000000800 */
[----:B------:R-:W-:Y:S04]  /*0460*/  LDS R15, [R6+0x20] ;  /* 0x00002000060f7984 */ /* 0x000fe80000000800 */
[----:B------:R-:W0:Y:S01]  /*0470*/  LDS R16, [R4+0x220] ;  /* 0x0002200004107984 */ /* 0x000e220000000800 */
[----:B-1----:R-:W-:-:S03]  /*0480*/  FFMA R29, R29, R28, R26 ;  /* 0x0000001c1d1d7223 */ /* 0x002fc6000000001a */
[----:B------:R-:W-:Y:S01]  /*0490*/  LDS R17, [R6+0x24] ;  /* 0x0000240006117984 */ /* 0x000fe20000000800 */
[----:B--2---:R-:W-:-:S03]  /*04a0*/  FFMA R26, R18, R25, R29 ;  /* 0x00000019121a7223 */ /* 0x004fc6000000001d */
[----:B------:R-:W1:Y:S01]  /*04b0*/  LDS R18, [R4+0x264] ;  /* 0x0002640004127984 */ /* 0x000e620000000800 */
[----:B---3--:R-:W-:-:S03]  /*04c0*/  FFMA R26, R21, R22, R26 ;  /* 0x00000016151a7223 */ /* 0x008fc6000000001a */
[----:B------:R-:W-:Y:S01]  /*04d0*/  LDS R21, [R6+0x28] ;  /* 0x0000280006157984 */ /* 0x000fe20000000800 */
[----:B----4-:R-:W-:-:S03]  /*04e0*/  FFMA R26, R23, R24, R26 ;  /* 0x00000018171a7223 */ /* 0x010fc6000000001a */
[----:B------:R-:W2:Y:S01]  /*04f0*/  LDS R22, [R4+0x2a8] ;  /* 0x0002a80004167984 */ /* 0x000ea20000000800 */
[----:B-----5:R-:W-:-:S03]  /*0500*/  FFMA R26, R19, R20, R26 ;  /* 0x00000014131a7223 */ /* 0x020fc6000000001a */
[----:B------:R-:W-:Y:S04]  /*0510*/  LDS R23, [R6+0x2c] ;  /* 0x00002c0006177984 */ /* 0x000fe80000000800 */
[----:B------:R-:W3:Y:S01]  /*0520*/  LDS R24, [R4+0x2ec] ;  /* 0x0002ec0004187984 */ /* 0x000ee20000000800 */
[----:B0-----:R-:W-:-:S03]  /*0530*/  FFMA R26, R11, R12, R26 ;  /* 0x0000000c0b1a7223 */ /* 0x001fc6000000001a */
[----:B------:R-:W-:Y:S04]  /*0540*/  LDS R19, [R6+0x30] ;  /* 0x0000300006137984 */ /* 0x000fe80000000800 */
[----:B------:R-:W0:Y:S01]  /*0550*/  LDS R20, [R4+0x330] ;  /* 0x0003300004147984 */ /* 0x000e220000000800 */
[----:B------:R-:W-:-:S03]  /*0560*/  FFMA R26, R13, R14, R26 ;  /* 0x0000000e0d1a7223 */ /* 0x000fc6000000001a */
[----:B------:R-:W-:Y:S04]  /*0570*/  LDS R11, [R6+0x34] ;  /* 0x00003400060b7984 */ /* 0x000fe80000000800 */
[----:B------:R-:W4:Y:S01]  /*0580*/  LDS R12, [R4+0x374] ;  /* 0x00037400040c7984 */ /* 0x000f220000000800 */
[----:B------:R-:W-:-:S03]  /*0590*/  FFMA R26, R15, R16, R26 ;  /* 0x000000100f1a7223 */ /* 0x000fc6000000001a */
[----:B------:R-:W-:Y:S04]  /*05a0*/  LDS R13, [R6+0x38] ;  /* 0x00003800060d7984 */ /* 0x000fe80000000800 */
[----:B------:R-:W5:Y:S04]  /*05b0*/  LDS R14, [R4+0x3b8] ;  /* 0x0003b800040e7984 */ /* 0x000f680000000800 */
[----:B------:R-:W-:Y:S04]  /*05c0*/  LDS R15, [R6+0x3c] ;  /* 0x00003c00060f7984 */ /* 0x000fe80000000800 */
[----:B------:R-:W5:Y:S01]  /*05d0*/  LDS R16, [R4+0x3fc] ;  /* 0x0003fc0004107984 */ /* 0x000f620000000800 */
[----:B-1----:R-:W-:-:S04]  /*05e0*/  FFMA R18, R17, R18, R26 ;  /* 0x0000001211127223 */ /* 0x002fc8000000001a */
[----:B--2---:R-:W-:-:S04]  /*05f0*/  FFMA R18, R21, R22, R18 ;  /* 0x0000001615127223 */ /* 0x004fc80000000012 */
[----:B---3--:R-:W-:-:S04]  /*0600*/  FFMA R18, R23, R24, R18 ;  /* 0x0000001817127223 */ /* 0x008fc80000000012 */
[----:B0-----:R-:W-:-:S04]  /*0610*/  FFMA R18, R19, R20, R18 ;  /* 0x0000001413127223 */ /* 0x001fc80000000012 */
[----:B----4-:R-:W-:-:S04]  /*0620*/  FFMA R12, R11, R12, R18 ;  /* 0x0000000c0b0c7223 */ /* 0x010fc80000000012 */
[----:B-----5:R-:W-:-:S04]  /*0630*/  FFMA R12, R13, R14, R12 ;  /* 0x0000000e0d0c7223 */ /* 0x020fc8000000000c */
[----:B------:R-:W-:Y:S01]  /*0640*/  FFMA R13, R15, R16, R12 ;  /* 0x000000100f0d7223 */ /* 0x000fe2000000000c */
[----:B------:R-:W-:Y:S06]  /*0650*/  BAR.SYNC.DEFER_BLOCKING 0x0 ;  /* 0x0000000000007b1d */ /* 0x000fec0000010000 */
[----:B------:R-:W-:Y:S05]  /*0660*/  BRA.U UP0, `(.L_x_1) ;  /* 0xfffffff900dc7547 */ /* 0x000fea000b83ffff */
[----:B------:R0:W1:Y:S02]  /*0670*/  F2F.F64.F32 R4, R13 ;  /* 0x0000000d00047310 */ /* 0x0000640000201800 */
.L_x_0:
[----:B------:R-:W2:Y:S02]  /*0680*/  LDCU.64 UR4, c[0x0][0x398] ;  /* 0x00007300ff0477ac */ /* 0x000ea40008000a00 */
[----:B--2---:R-:W-:-:S04]  /*0690*/  ISETP.GE.AND P0, PT, R3, UR5, PT ;  /* 0x0000000503007c0c */ /* 0x004fc8000bf06270 */
[----:B------:R-:W-:-:S13]  /*06a0*/  ISETP.GE.OR P0, PT, R0, UR4, P0 ;  /* 0x0000000400007c0c */ /* 0x000fda0008706670 */
[----:B------:R-:W-:Y:S05]  /*06b0*/  @P0 EXIT ;  /* 0x000000000000094d */ /* 0x000fea0003800000 */
[----:B------:R-:W2:Y:S01]  /*06c0*/  LDC.64 R6, c[0x0][0x388] ;  /* 0x0000e200ff067b82 */ /* 0x000ea20000000a00 */
[----:B------:R-:W-:-:S04]  /*06d0*/  IMAD R3, R3, UR4, R0 ;  /* 0x0000000403037c24 */ /* 0x000fc8000f8e0200 */
[----:B--2---:R-:W-:-:S05]  /*06e0*/  IMAD.WIDE R2, R3, 0x8, R6 ;  /* 0x0000000803027825 */ /* 0x004fca00078e0206 */
[----:B-1----:R-:W-:Y:S01]  /*06f0*/  STG.E.64 desc[UR6][R2.64], R4 ;  /* 0x0000000402007986 */ /* 0x002fe2000c101b06 */
[----:B------:R-:W-:Y:S05]  /*0700*/  EXIT ;  /* 0x000000000000794d */ /* 0x000fea0003800000 */
.L_x_2:
[----:B------:R-:W-:-:S00]  /*0710*/  BRA `(.L_x_2) ;  /* 0xfffffffc00fc7947 */ /* 0x000fc0000383ffff */
[----:B------:R-:W-:-:S00]  /*0720*/  NOP ;  /* 0x0000000000007918 */ /* 0x000fc00000000000 */
        /* <DEDUP_REMOVED lines=13> */
.L_x_3:


//--------------------- .nv.shared._Z16matrixMultKernelPdS_iiii --------------------------
	.section	.nv.shared._Z16matrixMultKernelPdS_iiii,"aw",@nobits
	.sectionflags	@""
	.align	4
.nv.shared._Z16matrixMultKernelPdS_iiii:
	.zero		3200


//--------------------- .nv.shared.reserved.0     --------------------------
	.section	.nv.shared.reserved.0,"aw",@nobits
	.weak		__nv_reservedSMEM_offset_0_alias
	.size		__nv_reservedSMEM_offset_0_alias, 0, 64
	.other		__nv_reservedSMEM_offset_0_alias,@"STO_CUDA_RESERVED_SHARED STV_DEFAULT"
__nv_reservedSMEM_offset_0_alias:
	.zero		0
	.zero		64


//--------------------- .nv.constant0._Z16matrixMultKernelPdS_iiii --------------------------
	.section	.nv.constant0._Z16matrixMultKernelPdS_iiii,"a",@progbits
	.sectionflags	@""
	.align	4
.nv.constant0._Z16matrixMultKernelPdS_iiii:
	.zero		928


//--------------------- SYMBOLS --------------------------

	.type		.nv.reservedSmem.offset0,@object
	.size		.nv.reservedSmem.offset0,0x4
	.type		.nv.reservedSmem.cap,@object
	.size		.nv.reservedSmem.cap,0x4
